	.headerflags	@"EF_CUDA_TEXMODE_UNIFIED EF_CUDA_64BIT_ADDRESS EF_CUDA_SM86 EF_CUDA_VIRTUAL_SM(EF_CUDA_SM86)"
	.elftype	@"ET_EXEC"


//--------------------- .nv.info                  --------------------------
	.section	.nv.info,"",@"SHT_CUDA_INFO"
	.align	4


	//----- nvinfo : EIATTR_REGCOUNT
	.align		4
        /*0000*/ 	.byte	0x04, 0x2f
        /*0002*/ 	.short	(.L_1 - .L_0)
	.align		4
.L_0:
        /*0004*/ 	.word	index@(triton__0d1d2d3d4de)
        /*0008*/ 	.word	0x00000022


	//----- nvinfo : EIATTR_MAX_STACK_SIZE
	.align		4
.L_1:
        /*000c*/ 	.byte	0x04, 0x23
        /*000e*/ 	.short	(.L_3 - .L_2)
	.align		4
.L_2:
        /*0010*/ 	.word	index@(triton__0d1d2d3d4de)
        /*0014*/ 	.word	0x00000000


	//----- nvinfo : EIATTR_MIN_STACK_SIZE
	.align		4
.L_3:
        /*0018*/ 	.byte	0x04, 0x12
        /*001a*/ 	.short	(.L_5 - .L_4)
	.align		4
.L_4:
        /*001c*/ 	.word	index@(triton__0d1d2d3d4de)
        /*0020*/ 	.word	0x00000000


	//----- nvinfo : EIATTR_FRAME_SIZE
	.align		4
.L_5:
        /*0024*/ 	.byte	0x04, 0x11
        /*0026*/ 	.short	(.L_7 - .L_6)
	.align		4
.L_6:
        /*0028*/ 	.word	index@(triton__0d1d2d3d4de)
        /*002c*/ 	.word	0x00000000
.L_7:


//--------------------- .nv.info.triton__0d1d2d3d4de --------------------------
	.section	.nv.info.triton__0d1d2d3d4de,"",@"SHT_CUDA_INFO"
	.align	4


	//----- nvinfo : EIATTR_CUDA_API_VERSION
	.align		4
        /*0000*/ 	.byte	0x04, 0x37
        /*0002*/ 	.short	(.L_9 - .L_8)
.L_8:
        /*0004*/ 	.word	0x0000007b


	//----- nvinfo : EIATTR_SW2861232_WAR
	.align		4
.L_9:
        /*0008*/ 	.byte	0x01, 0x35
	.zero		2


	//----- nvinfo : EIATTR_PARAM_CBANK
	.align		4
        /*000c*/ 	.byte	0x04, 0x0a
        /*000e*/ 	.short	(.L_11 - .L_10)
	.align		4
.L_10:
        /*0010*/ 	.word	index@(.nv.constant0.triton__0d1d2d3d4de)
        /*0014*/ 	.short	0x0160
        /*0016*/ 	.short	0x0024


	//----- nvinfo : EIATTR_CBANK_PARAM_SIZE
	.align		4
.L_11:
        /*0018*/ 	.byte	0x03, 0x19
        /*001a*/ 	.short	0x0024


	//----- nvinfo : EIATTR_KPARAM_INFO
	.align		4
        /*001c*/ 	.byte	0x04, 0x17
        /*001e*/ 	.short	(.L_13 - .L_12)
.L_12:
        /*0020*/ 	.word	0x00000000
        /*0024*/ 	.short	0x0004
        /*0026*/ 	.short	0x0020
        /*0028*/ 	.byte	0x00, 0xf0, 0x11, 0x00


	//----- nvinfo : EIATTR_KPARAM_INFO
	.align		4
.L_13:
        /*002c*/ 	.byte	0x04, 0x17
        /*002e*/ 	.short	(.L_15 - .L_14)
.L_14:
        /*0030*/ 	.word	0x00000000
        /*0034*/ 	.short	0x0003
        /*0036*/ 	.short	0x0018
        /*0038*/ 	.byte	0x00, 0xf0, 0x21, 0x00


	//----- nvinfo : EIATTR_KPARAM_INFO
	.align		4
.L_15:
        /*003c*/ 	.byte	0x04, 0x17
        /*003e*/ 	.short	(.L_17 - .L_16)
.L_16:
        /*0040*/ 	.word	0x00000000
        /*0044*/ 	.short	0x0002
        /*0046*/ 	.short	0x0010
        /*0048*/ 	.byte	0x00, 0xf0, 0x21, 0x00


	//----- nvinfo : EIATTR_KPARAM_INFO
	.align		4
.L_17:
        /*004c*/ 	.byte	0x04, 0x17
        /*004e*/ 	.short	(.L_19 - .L_18)
.L_18:
        /*0050*/ 	.word	0x00000000
        /*0054*/ 	.short	0x0001
        /*0056*/ 	.short	0x0008
        /*0058*/ 	.byte	0x00, 0xf0, 0x21, 0x00


	//----- nvinfo : EIATTR_KPARAM_INFO
	.align		4
.L_19:
        /*005c*/ 	.byte	0x04, 0x17
        /*005e*/ 	.short	(.L_21 - .L_20)
.L_20:
        /*0060*/ 	.word	0x00000000
        /*0064*/ 	.short	0x0000
        /*0066*/ 	.short	0x0000
        /*0068*/ 	.byte	0x00, 0xf0, 0x21, 0x00


	//----- nvinfo : EIATTR_MAXREG_COUNT
	.align		4
.L_21:
        /*006c*/ 	.byte	0x03, 0x1b
        /*006e*/ 	.short	0x00ff


	//----- nvinfo : EIATTR_EXIT_INSTR_OFFSETS
	.align		4
        /*0070*/ 	.byte	0x04, 0x1c
        /*0072*/ 	.short	(.L_23 - .L_22)


	//   ....[0]....
.L_22:
        /*0074*/ 	.word	0x00000470


	//   ....[1]....
        /*0078*/ 	.word	0x00000490


	//----- nvinfo : EIATTR_MAX_THREADS
	.align		4
.L_23:
        /*007c*/ 	.byte	0x04, 0x05
        /*007e*/ 	.short	(.L_25 - .L_24)
.L_24:
        /*0080*/ 	.word	0x00000080
        /*0084*/ 	.word	0x00000001
        /*0088*/ 	.word	0x00000001
.L_25:


//--------------------- .nv.rel.action            --------------------------
	.section	.nv.rel.action,"",@"SHT_CUDA_RELOCINFO"
	.align	8
	.sectionentsize	8
        /*0000*/ 	.byte	0x73, 0x00, 0x00, 0x00, 0x00, 0x00, 0x00, 0x00, 0x00, 0x00, 0x00, 0x11, 0x25, 0x00, 0x05, 0x36


//--------------------- .nv.constant0.triton__0d1d2d3d4de --------------------------
	.section	.nv.constant0.triton__0d1d2d3d4de,"a",@progbits
	.align	4
.nv.constant0.triton__0d1d2d3d4de:
	.zero		388


//--------------------- .text.triton__0d1d2d3d4de --------------------------
	.section	.text.triton__0d1d2d3d4de,"ax",@progbits
	.sectioninfo	@"SHI_REGISTERS=34"
	.align	128
        .global         triton__0d1d2d3d4de
        .type           triton__0d1d2d3d4de,@function
        .size           triton__0d1d2d3d4de,(.L_x_1 - triton__0d1d2d3d4de)
        .other          triton__0d1d2d3d4de,@"STO_CUDA_ENTRY STV_DEFAULT"
triton__0d1d2d3d4de:
.text.triton__0d1d2d3d4de:
[----:B------:R-:W-:-:S02]  /*0000*/  MOV R1, c[0x0][0x28] ;  /* 0x00000a0000017a02 */ /* 0x000fc40000000f00 */
[----:B------:R-:W0:Y:S01]  /*0010*/  S2R R0, SR_TID.X ;  /* 0x0000000000007919 */ /* 0x000e220000002100 */
[----:B------:R-:W-:Y:S01]  /*0020*/  MOV R27, 0x2 ;  /* 0x00000002001b7802 */ /* 0x000fe20000000f00 */
[----:B------:R-:W-:Y:S01]  /*0030*/  CS2R R10, SRZ ;  /* 0x00000000000a7805 */ /* 0x000fe2000001ff00 */
[----:B------:R-:W-:Y:S01]  /*0040*/  ULDC.64 UR4, c[0x0][0x118] ;  /* 0x0000460000047ab9 */ /* 0x000fe20000000a00 */
[----:B------:R-:W1:Y:S01]  /*0050*/  S2R R3, SR_CTAID.X ;  /* 0x0000000000037919 */ /* 0x000e620000002500 */
[----:B0-----:R-:W-:-:S04]  /*0060*/  SHF.L.U32 R0, R0, 0x1, RZ ;  /* 0x0000000100007819 */ /* 0x001fc800000006ff */
[----:B------:R-:W-:-:S04]  /*0070*/  LOP3.LUT R0, R0, 0xfe, RZ, 0xc0, !PT ;  /* 0x000000fe00007812 */ /* 0x000fc800078ec0ff */
[----:B-1----:R-:W-:-:S04]  /*0080*/  LEA R0, R3, R0, 0x8 ;  /* 0x0000000003007211 */ /* 0x002fc800078e40ff */
[C---:B------:R-:W-:Y:S01]  /*0090*/  ISETP.GE.AND P0, PT, R0.reuse, 0x900, PT ;  /* 0x000009000000780c */ /* 0x040fe20003f06270 */
[C---:B------:R-:W-:Y:S01]  /*00a0*/  IMAD.WIDE R8, R0.reuse, R27, c[0x0][0x168] ;  /* 0x00005a0000087625 */ /* 0x040fe200078e021b */
[----:B------:R-:W-:-:S05]  /*00b0*/  IADD3 R12, R0, 0x900, RZ ;  /* 0x00000900000c7810 */ /* 0x000fca0007ffe0ff */
[----:B------:R-:W-:Y:S01]  /*00c0*/  IMAD.WIDE R16, R12, R27, c[0x0][0x168] ;  /* 0x00005a000c107625 */ /* 0x000fe200078e021b */
[----:B------:R-:W-:Y:S02]  /*00d0*/  MOV R15, 0x4 ;  /* 0x00000004000f7802 */ /* 0x000fe40000000f00 */
[----:B------:R-:W-:Y:S02]  /*00e0*/  IADD3 R24, R0, 0x1200, RZ ;  /* 0x0000120000187810 */ /* 0x000fe40007ffe0ff */
[----:B------:R-:W-:Y:S01]  /*00f0*/  MOV R6, c[0x0][0x170] ;  /* 0x00005c0000067a02 */ /* 0x000fe20000000f00 */
[----:B------:R0:W2:Y:S01]  /*0100*/  @!P0 LDG.E R11, [R16.64] ;  /* 0x00000004100b8981 */ /* 0x0000a2000c1e1900 */
[----:B------:R-:W-:Y:S01]  /*0110*/  MOV R7, c[0x0][0x174] ;  /* 0x00005d0000077a02 */ /* 0x000fe20000000f00 */
[----:B------:R-:W-:Y:S01]  /*0120*/  CS2R R2, SRZ ;  /* 0x0000000000027805 */ /* 0x000fe2000001ff00 */
[----:B------:R-:W-:Y:S01]  /*0130*/  MOV R14, RZ ;  /* 0x000000ff000e7202 */ /* 0x000fe20000000f00 */
[----:B------:R-:W-:Y:S01]  /*0140*/  IMAD.WIDE R12, R12, R15, c[0x0][0x160] ;  /* 0x000058000c0c7625 */ /* 0x000fe200078e020f */
[----:B------:R1:W3:Y:S01]  /*0150*/  @!P0 LDG.E R10, [R8.64] ;  /* 0x00000004080a8981 */ /* 0x0002e2000c1e1900 */
[----:B------:R-:W-:-:S02]  /*0160*/  IADD3 R28, R0, 0x1b00, RZ ;  /* 0x00001b00001c7810 */ /* 0x000fc40007ffe0ff */
[-C--:B------:R-:W-:Y:S01]  /*0170*/  IMAD.WIDE R18, R24, R27.reuse, c[0x0][0x168] ;  /* 0x00005a0018127625 */ /* 0x080fe200078e021b */
[----:B------:R-:W4:Y:S01]  /*0180*/  LDG.E R20, [R6.64+0x4] ;  /* 0x0000040406147981 */ /* 0x000f22000c1e1900 */
[----:B0-----:R-:W-:Y:S01]  /*0190*/  MOV R17, RZ ;  /* 0x000000ff00117202 */ /* 0x001fe20000000f00 */
[----:B------:R-:W-:Y:S01]  /*01a0*/  CS2R R4, SRZ ;  /* 0x0000000000047805 */ /* 0x000fe2000001ff00 */
[----:B------:R-:W-:Y:S01]  /*01b0*/  IMAD.WIDE R26, R28, R27, c[0x0][0x168] ;  /* 0x00005a001c1a7625 */ /* 0x000fe200078e021b */
[----:B------:R0:W5:Y:S04]  /*01c0*/  @!P0 LDG.E.64 R2, [R12.64] ;  /* 0x000000040c028981 */ /* 0x000168000c1e1b00 */
[----:B------:R0:W5:Y:S01]  /*01d0*/  @!P0 LDG.E R14, [R18.64] ;  /* 0x00000004120e8981 */ /* 0x000162000c1e1900 */
[----:B------:R-:W-:-:S03]  /*01e0*/  IMAD.WIDE R22, R0, R15, c[0x0][0x160] ;  /* 0x0000580000167625 */ /* 0x000fc600078e020f */
[----:B------:R-:W5:Y:S01]  /*01f0*/  LDG.E R16, [R6.64] ;  /* 0x0000000406107981 */ /* 0x000f62000c1e1900 */
[----:B-1----:R-:W-:-:S03]  /*0200*/  CS2R R8, SRZ ;  /* 0x0000000000087805 */ /* 0x002fc6000001ff00 */
[----:B------:R1:W5:Y:S01]  /*0210*/  @!P0 LDG.E R17, [R26.64] ;  /* 0x000000041a118981 */ /* 0x000362000c1e1900 */
[----:B------:R-:W-:-:S03]  /*0220*/  IMAD.WIDE R24, R24, R15, c[0x0][0x160] ;  /* 0x0000580018187625 */ /* 0x000fc600078e020f */
[----:B------:R1:W5:Y:S01]  /*0230*/  @!P0 LDG.E.64 R4, [R22.64] ;  /* 0x0000000416048981 */ /* 0x000362000c1e1b00 */
[----:B0-----:R-:W-:-:S03]  /*0240*/  CS2R R12, SRZ ;  /* 0x00000000000c7805 */ /* 0x001fc6000001ff00 */
[----:B------:R0:W5:Y:S04]  /*0250*/  LDG.E R18, [R6.64+0x8] ;  /* 0x0000080406127981 */ /* 0x000168000c1e1900 */
[----:B------:R0:W5:Y:S01]  /*0260*/  LDG.E R19, [R6.64+0xc] ;  /* 0x00000c0406137981 */ /* 0x000162000c1e1900 */
[----:B-1----:R-:W-:-:S03]  /*0270*/  IMAD.WIDE R22, R28, R15, c[0x0][0x160] ;  /* 0x000058001c167625 */ /* 0x002fc600078e020f */
[----:B------:R-:W5:Y:S04]  /*0280*/  @!P0 LDG.E.64 R8, [R24.64] ;  /* 0x0000000418088981 */ /* 0x000f68000c1e1b00 */
[----:B------:R-:W5:Y:S01]  /*0290*/  @!P0 LDG.E.64 R12, [R22.64] ;  /* 0x00000004160c8981 */ /* 0x000f62000c1e1b00 */
[C---:B--2---:R-:W-:Y:S02]  /*02a0*/  PRMT R21, R11.reuse, 0x7632, R21 ;  /* 0x000076320b157816 */ /* 0x044fe40000000015 */
[----:B------:R-:W-:Y:S02]  /*02b0*/  SHF.L.U32 R29, R11, 0x10, RZ ;  /* 0x000000100b1d7819 */ /* 0x000fe400000006ff */
[----:B------:R-:W-:Y:S02]  /*02c0*/  SHF.L.U32 R31, R21, 0x10, RZ ;  /* 0x00000010151f7819 */ /* 0x000fe400000006ff */
[C---:B---3--:R-:W-:Y:S01]  /*02d0*/  PRMT R11, R10.reuse, 0x7632, R11 ;  /* 0x000076320a0b7816 */ /* 0x048fe2000000000b */
[----:B----4-:R-:W-:Y:S01]  /*02e0*/  FMUL R21, R29, R20 ;  /* 0x000000141d157220 */ /* 0x010fe20000400000 */
[----:B------:R-:W-:-:S02]  /*02f0*/  SHF.L.U32 R27, R10, 0x10, RZ ;  /* 0x000000100a1b7819 */ /* 0x000fc400000006ff */
[----:B------:R-:W-:Y:S01]  /*0300*/  SHF.L.U32 R11, R11, 0x10, RZ ;  /* 0x000000100b0b7819 */ /* 0x000fe200000006ff */
[----:B-----5:R-:W-:Y:S01]  /*0310*/  FMUL R10, R21, R2 ;  /* 0x00000002150a7220 */ /* 0x020fe20000400000 */
[----:B------:R-:W-:Y:S01]  /*0320*/  FMUL R20, R31, R20 ;  /* 0x000000141f147220 */ /* 0x000fe20000400000 */
[----:B------:R-:W-:-:S03]  /*0330*/  PRMT R2, R14, 0x7632, R2 ;  /* 0x000076320e027816 */ /* 0x000fc60000000002 */
[----:B------:R-:W-:Y:S01]  /*0340*/  FMUL R3, R20, R3 ;  /* 0x0000000314037220 */ /* 0x000fe20000400000 */
[-C--:B0-----:R-:W-:Y:S01]  /*0350*/  FMUL R7, R27, R16.reuse ;  /* 0x000000101b077220 */ /* 0x081fe20000400000 */
[----:B------:R-:W-:Y:S01]  /*0360*/  FMUL R16, R11, R16 ;  /* 0x000000100b107220 */ /* 0x000fe20000400000 */
[----:B------:R-:W-:Y:S02]  /*0370*/  SHF.L.U32 R21, R2, 0x10, RZ ;  /* 0x0000001002157819 */ /* 0x000fe400000006ff */
[----:B------:R-:W-:Y:S02]  /*0380*/  SHF.L.U32 R11, R14, 0x10, RZ ;  /* 0x000000100e0b7819 */ /* 0x000fe400000006ff */
[----:B------:R-:W-:Y:S01]  /*0390*/  PRMT R2, R17, 0x7632, R2 ;  /* 0x0000763211027816 */ /* 0x000fe20000000002 */
[----:B------:R-:W-:Y:S01]  /*03a0*/  FFMA R7, R7, R4, R10 ;  /* 0x0000000407077223 */ /* 0x000fe2000000000a */
[----:B------:R-:W-:Y:S01]  /*03b0*/  SHF.L.U32 R4, R17, 0x10, RZ ;  /* 0x0000001011047819 */ /* 0x000fe200000006ff */
[----:B------:R-:W-:Y:S01]  /*03c0*/  FFMA R16, R16, R5, R3 ;  /* 0x0000000510107223 */ /* 0x000fe20000000003 */
[----:B------:R-:W-:Y:S01]  /*03d0*/  SHF.L.U32 R2, R2, 0x10, RZ ;  /* 0x0000001002027819 */ /* 0x000fe200000006ff */
[-C--:B------:R-:W-:Y:S01]  /*03e0*/  FMUL R6, R11, R18.reuse ;  /* 0x000000120b067220 */ /* 0x080fe20000400000 */
[----:B------:R-:W-:Y:S01]  /*03f0*/  FMUL R3, R21, R18 ;  /* 0x0000001215037220 */ /* 0x000fe20000400000 */
[----:B------:R-:W-:-:S02]  /*0400*/  FMUL R4, R4, R19 ;  /* 0x0000001304047220 */ /* 0x000fc40000400000 */
[----:B------:R-:W-:Y:S01]  /*0410*/  FMUL R19, R2, R19 ;  /* 0x0000001302137220 */ /* 0x000fe20000400000 */
[----:B------:R-:W-:Y:S01]  /*0420*/  FFMA R7, R6, R8, R7 ;  /* 0x0000000806077223 */ /* 0x000fe20000000007 */
[----:B------:R-:W-:Y:S01]  /*0430*/  FFMA R16, R3, R9, R16 ;  /* 0x0000000903107223 */ /* 0x000fe20000000010 */
[----:B------:R-:W-:Y:S02]  /*0440*/  IMAD.WIDE R2, R0, R15, c[0x0][0x178] ;  /* 0x00005e0000027625 */ /* 0x000fe400078e020f */
[----:B------:R-:W-:Y:S01]  /*0450*/  FFMA R12, R4, R12, R7 ;  /* 0x0000000c040c7223 */ /* 0x000fe20000000007 */
[----:B------:R-:W-:Y:S01]  /*0460*/  FFMA R13, R19, R13, R16 ;  /* 0x0000000d130d7223 */ /* 0x000fe20000000010 */
[----:B------:R-:W-:Y:S06]  /*0470*/  @P0 EXIT ;  /* 0x000000000000094d */ /* 0x000fec0003800000 */
[----:B------:R-:W-:Y:S01]  /*0480*/  STG.E.64 [R2.64], R12 ;  /* 0x0000000c02007986 */ /* 0x000fe2000c101b04 */
[----:B------:R-:W-:Y:S05]  /*0490*/  EXIT ;  /* 0x000000000000794d */ /* 0x000fea0003800000 */
.L_x_0:
[----:B------:R-:W-:-:S00]  /*04a0*/  BRA `(.L_x_0) ;  /* 0xfffffff000007947 */ /* 0x000fc0000383ffff */
[----:B------:R-:W-:-:S00]  /*04b0*/  NOP ;  /* 0x0000000000007918 */ /* 0x000fc00000000000 */
        /* <DEDUP_REMOVED lines=12> */
.L_x_1:
